//
// Generated by NVIDIA NVVM Compiler
//
// Compiler Build ID: CL-36424714
// Cuda compilation tools, release 13.0, V13.0.88
// Based on NVVM 20.0.0
//

.version 9.0
.target sm_100
.address_size 64

	// .globl	_Z1APii

.visible .entry _Z1APii(
	.param .u64 .ptr .align 1 _Z1APii_param_0,
	.param .u32 _Z1APii_param_1
)
{
	.reg .pred 	%p<3>;
	.reg .b32 	%r<8>;
	.reg .b64 	%rd<11>;

	ld.param.u64 	%rd3, [_Z1APii_param_0];
	ld.param.u32 	%r1, [_Z1APii_param_1];
	// begin inline asm
	mov.u64 	%rd4, %clock64;
	// end inline asm
	// begin inline asm
	mov.u64 	%rd5, %clock64;
	// end inline asm
	sub.s64 	%rd6, %rd5, %rd4;
	setp.gt.s64 	%p1, %rd6, 999999999;
	@%p1 bra 	$L__BB0_3;
	cvta.to.global.u64 	%rd7, %rd3;
	mov.u32 	%r2, %tid.x;
	mov.u32 	%r3, %ntid.x;
	mov.u32 	%r4, %ctaid.x;
	mad.lo.s32 	%r5, %r4, %r3, %r2;
	mul.wide.s32 	%rd8, %r5, 4;
	add.s64 	%rd2, %rd7, %rd8;
$L__BB0_2:
	ld.global.u32 	%r6, [%rd2];
	add.s32 	%r7, %r6, %r1;
	st.global.u32 	[%rd2], %r7;
	// begin inline asm
	mov.u64 	%rd9, %clock64;
	// end inline asm
	sub.s64 	%rd10, %rd9, %rd4;
	setp.lt.s64 	%p2, %rd10, 1000000000;
	@%p2 bra 	$L__BB0_2;
$L__BB0_3:
	ret;

}
	// .globl	_Z1BPii
.visible .entry _Z1BPii(
	.param .u64 .ptr .align 1 _Z1BPii_param_0,
	.param .u32 _Z1BPii_param_1
)
{
	.reg .pred 	%p<3>;
	.reg .b32 	%r<8>;
	.reg .b64 	%rd<11>;

	ld.param.u64 	%rd3, [_Z1BPii_param_0];
	ld.param.u32 	%r1, [_Z1BPii_param_1];
	// begin inline asm
	mov.u64 	%rd4, %clock64;
	// end inline asm
	// begin inline asm
	mov.u64 	%rd5, %clock64;
	// end inline asm
	sub.s64 	%rd6, %rd5, %rd4;
	setp.gt.s64 	%p1, %rd6, 999999999;
	@%p1 bra 	$L__BB1_3;
	cvta.to.global.u64 	%rd7, %rd3;
	mov.u32 	%r2, %tid.x;
	mov.u32 	%r3, %ntid.x;
	mov.u32 	%r4, %ctaid.x;
	mad.lo.s32 	%r5, %r4, %r3, %r2;
	mul.wide.s32 	%rd8, %r5, 4;
	add.s64 	%rd2, %rd7, %rd8;
$L__BB1_2:
	ld.global.u32 	%r6, [%rd2];
	add.s32 	%r7, %r6, %r1;
	st.global.u32 	[%rd2], %r7;
	// begin inline asm
	mov.u64 	%rd9, %clock64;
	// end inline asm
	sub.s64 	%rd10, %rd9, %rd4;
	setp.lt.s64 	%p2, %rd10, 1000000000;
	@%p2 bra 	$L__BB1_2;
$L__BB1_3:
	ret;

}
	// .globl	_Z1CPii
.visible .entry _Z1CPii(
	.param .u64 .ptr .align 1 _Z1CPii_param_0,
	.param .u32 _Z1CPii_param_1
)
{
	.reg .pred 	%p<3>;
	.reg .b32 	%r<8>;
	.reg .b64 	%rd<11>;

	ld.param.u64 	%rd3, [_Z1CPii_param_0];
	ld.param.u32 	%r1, [_Z1CPii_param_1];
	// begin inline asm
	mov.u64 	%rd4, %clock64;
	// end inline asm
	// begin inline asm
	mov.u64 	%rd5, %clock64;
	// end inline asm
	sub.s64 	%rd6, %rd5, %rd4;
	setp.gt.s64 	%p1, %rd6, 999999999;
	@%p1 bra 	$L__BB2_3;
	cvta.to.global.u64 	%rd7, %rd3;
	mov.u32 	%r2, %tid.x;
	mov.u32 	%r3, %ntid.x;
	mov.u32 	%r4, %ctaid.x;
	mad.lo.s32 	%r5, %r4, %r3, %r2;
	mul.wide.s32 	%rd8, %r5, 4;
	add.s64 	%rd2, %rd7, %rd8;
$L__BB2_2:
	ld.global.u32 	%r6, [%rd2];
	add.s32 	%r7, %r6, %r1;
	st.global.u32 	[%rd2], %r7;
	// begin inline asm
	mov.u64 	%rd9, %clock64;
	// end inline asm
	sub.s64 	%rd10, %rd9, %rd4;
	setp.lt.s64 	%p2, %rd10, 1000000000;
	@%p2 bra 	$L__BB2_2;
$L__BB2_3:
	ret;

}
	// .globl	_Z1DPii
.visible .entry _Z1DPii(
	.param .u64 .ptr .align 1 _Z1DPii_param_0,
	.param .u32 _Z1DPii_param_1
)
{
	.reg .pred 	%p<3>;
	.reg .b32 	%r<8>;
	.reg .b64 	%rd<11>;

	ld.param.u64 	%rd3, [_Z1DPii_param_0];
	ld.param.u32 	%r1, [_Z1DPii_param_1];
	// begin inline asm
	mov.u64 	%rd4, %clock64;
	// end inline asm
	// begin inline asm
	mov.u64 	%rd5, %clock64;
	// end inline asm
	sub.s64 	%rd6, %rd5, %rd4;
	setp.gt.s64 	%p1, %rd6, 999999999;
	@%p1 bra 	$L__BB3_3;
	cvta.to.global.u64 	%rd7, %rd3;
	mov.u32 	%r2, %tid.x;
	mov.u32 	%r3, %ntid.x;
	mov.u32 	%r4, %ctaid.x;
	mad.lo.s32 	%r5, %r4, %r3, %r2;
	mul.wide.s32 	%rd8, %r5, 4;
	add.s64 	%rd2, %rd7, %rd8;
$L__BB3_2:
	ld.global.u32 	%r6, [%rd2];
	add.s32 	%r7, %r6, %r1;
	st.global.u32 	[%rd2], %r7;
	// begin inline asm
	mov.u64 	%rd9, %clock64;
	// end inline asm
	sub.s64 	%rd10, %rd9, %rd4;
	setp.lt.s64 	%p2, %rd10, 1000000000;
	@%p2 bra 	$L__BB3_2;
$L__BB3_3:
	ret;

}


// ===== COMPILED SASS (sm_100) =====

	.target	sm_100

	.elftype	@"ET_EXEC"


//--------------------- .note.nv.tkinfo           --------------------------
	.section	.note.nv.tkinfo,"",@"SHT_NOTE"
	.sectionflags	@"SHF_NOTE_NV_TKINFO"
	.tkinfo
        /*0018*/ 	.word	0x00000002
        /*0030*/ 	.string	""
        /*0030*/ 	.string	"ptxas"
        /*0030*/ 	.string	"Cuda compilation tools, release 13.0, V13.0.88"
        /*0030*/ 	.string	"Build cuda_13.0.r13.0/compiler.36424714_0"
        /*0030*/ 	.string	"-arch sm_100 -m 64 "



//--------------------- .note.nv.cuinfo           --------------------------
	.section	.note.nv.cuinfo,"",@"SHT_NOTE"
	.sectionflags	@"SHF_NOTE_NV_CUINFO"
        /*0018*/ 	.short	0x0002
        /*001a*/ 	.short	0x0064
        /*001c*/ 	.short	0x0082
	.zero		2


//--------------------- .nv.info                  --------------------------
	.section	.nv.info,"",@"SHT_CUDA_INFO"
	.align	4


	//----- nvinfo : EIATTR_REGCOUNT
	.align		4
        /*0000*/ 	.byte	0x04, 0x2f
        /*0002*/ 	.short	(.L_1 - .L_0)
	.align		4
.L_0:
        /*0004*/ 	.word	index@(_Z1APii)
        /*0008*/ 	.word	0x0000000a


	//----- nvinfo : EIATTR_FRAME_SIZE
	.align		4
.L_1:
        /*000c*/ 	.byte	0x04, 0x11
        /*000e*/ 	.short	(.L_3 - .L_2)
	.align		4
.L_2:
        /*0010*/ 	.word	index@(_Z1APii)
        /*0014*/ 	.word	0x00000000


	//----- nvinfo : EIATTR_REGCOUNT
	.align		4
.L_3:
        /*0018*/ 	.byte	0x04, 0x2f
        /*001a*/ 	.short	(.L_5 - .L_4)
	.align		4
.L_4:
        /*001c*/ 	.word	index@(_Z1BPii)
        /*0020*/ 	.word	0x0000000a


	//----- nvinfo : EIATTR_FRAME_SIZE
	.align		4
.L_5:
        /*0024*/ 	.byte	0x04, 0x11
        /*0026*/ 	.short	(.L_7 - .L_6)
	.align		4
.L_6:
        /*0028*/ 	.word	index@(_Z1BPii)
        /*002c*/ 	.word	0x00000000


	//----- nvinfo : EIATTR_REGCOUNT
	.align		4
.L_7:
        /*0030*/ 	.byte	0x04, 0x2f
        /*0032*/ 	.short	(.L_9 - .L_8)
	.align		4
.L_8:
        /*0034*/ 	.word	index@(_Z1CPii)
        /*0038*/ 	.word	0x0000000a


	//----- nvinfo : EIATTR_FRAME_SIZE
	.align		4
.L_9:
        /*003c*/ 	.byte	0x04, 0x11
        /*003e*/ 	.short	(.L_11 - .L_10)
	.align		4
.L_10:
        /*0040*/ 	.word	index@(_Z1CPii)
        /*0044*/ 	.word	0x00000000


	//----- nvinfo : EIATTR_REGCOUNT
	.align		4
.L_11:
        /*0048*/ 	.byte	0x04, 0x2f
        /*004a*/ 	.short	(.L_13 - .L_12)
	.align		4
.L_12:
        /*004c*/ 	.word	index@(_Z1DPii)
        /*0050*/ 	.word	0x0000000a


	//----- nvinfo : EIATTR_FRAME_SIZE
	.align		4
.L_13:
        /*0054*/ 	.byte	0x04, 0x11
        /*0056*/ 	.short	(.L_15 - .L_14)
	.align		4
.L_14:
        /*0058*/ 	.word	index@(_Z1DPii)
        /*005c*/ 	.word	0x00000000


	//----- nvinfo : EIATTR_MIN_STACK_SIZE
	.align		4
.L_15:
        /*0060*/ 	.byte	0x04, 0x12
        /*0062*/ 	.short	(.L_17 - .L_16)
	.align		4
.L_16:
        /*0064*/ 	.word	index@(_Z1DPii)
        /*0068*/ 	.word	0x00000000


	//----- nvinfo : EIATTR_MIN_STACK_SIZE
	.align		4
.L_17:
        /*006c*/ 	.byte	0x04, 0x12
        /*006e*/ 	.short	(.L_19 - .L_18)
	.align		4
.L_18:
        /*0070*/ 	.word	index@(_Z1CPii)
        /*0074*/ 	.word	0x00000000


	//----- nvinfo : EIATTR_MIN_STACK_SIZE
	.align		4
.L_19:
        /*0078*/ 	.byte	0x04, 0x12
        /*007a*/ 	.short	(.L_21 - .L_20)
	.align		4
.L_20:
        /*007c*/ 	.word	index@(_Z1BPii)
        /*0080*/ 	.word	0x00000000


	//----- nvinfo : EIATTR_MIN_STACK_SIZE
	.align		4
.L_21:
        /*0084*/ 	.byte	0x04, 0x12
        /*0086*/ 	.short	(.L_23 - .L_22)
	.align		4
.L_22:
        /*0088*/ 	.word	index@(_Z1APii)
        /*008c*/ 	.word	0x00000000
.L_23:


//--------------------- .nv.compat                --------------------------
	.section	.nv.compat,"",@"SHT_CUDA_COMPAT_INFO"
	.align	4
        /*0000*/ 	.byte	0x02, 0x09, 0x00, 0x00, 0x02, 0x02, 0x01, 0x00, 0x02, 0x05, 0x05, 0x00, 0x03, 0x07, 0x01, 0x01
        /*0010*/ 	.byte	0x02, 0x03, 0x00, 0x00, 0x02, 0x06, 0x01, 0x00, 0x04, 0x0b, 0x08, 0x00, 0x09, 0x00, 0x00, 0x00
        /*0020*/ 	.byte	0x00, 0x00, 0x00, 0x00


//--------------------- .nv.info._Z1DPii          --------------------------
	.section	.nv.info._Z1DPii,"",@"SHT_CUDA_INFO"
	.sectionflags	@""
	.align	4


	//----- nvinfo : EIATTR_CUDA_API_VERSION
	.align		4
        /*0000*/ 	.byte	0x04, 0x37
        /*0002*/ 	.short	(.L_25 - .L_24)
.L_24:
        /*0004*/ 	.word	0x00000082


	//----- nvinfo : EIATTR_KPARAM_INFO
	.align		4
.L_25:
        /*0008*/ 	.byte	0x04, 0x17
        /*000a*/ 	.short	(.L_27 - .L_26)
.L_26:
        /*000c*/ 	.word	0x00000000
        /*0010*/ 	.short	0x0001
        /*0012*/ 	.short	0x0008
        /*0014*/ 	.byte	0x00, 0xf0, 0x11, 0x00


	//----- nvinfo : EIATTR_KPARAM_INFO
	.align		4
.L_27:
        /*0018*/ 	.byte	0x04, 0x17
        /*001a*/ 	.short	(.L_29 - .L_28)
.L_28:
        /*001c*/ 	.word	0x00000000
        /*0020*/ 	.short	0x0000
        /*0022*/ 	.short	0x0000
        /*0024*/ 	.byte	0x00, 0xf5, 0x21, 0x00


	//----- nvinfo : EIATTR_SPARSE_MMA_MASK
	.align		4
.L_29:
        /*0028*/ 	.byte	0x03, 0x50
        /*002a*/ 	.short	0x0000


	//----- nvinfo : EIATTR_MAXREG_COUNT
	.align		4
        /*002c*/ 	.byte	0x03, 0x1b
        /*002e*/ 	.short	0x00ff


	//----- nvinfo : EIATTR_MERCURY_ISA_VERSION
	.align		4
        /*0030*/ 	.byte	0x03, 0x5f
        /*0032*/ 	.short	0x0101


	//----- nvinfo : EIATTR_VRC_CTA_INIT_COUNT
	.align		4
        /*0034*/ 	.byte	0x02, 0x4a
	.zero		1
	.zero		1


	//----- nvinfo : EIATTR_EXIT_INSTR_OFFSETS
	.align		4
        /*0038*/ 	.byte	0x04, 0x1c
        /*003a*/ 	.short	(.L_31 - .L_30)


	//   ....[0]....
.L_30:
        /*003c*/ 	.word	0x00000070


	//   ....[1]....
        /*0040*/ 	.word	0x00000190


	//----- nvinfo : EIATTR_CBANK_PARAM_SIZE
	.align		4
.L_31:
        /*0044*/ 	.byte	0x03, 0x19
        /*0046*/ 	.short	0x000c


	//----- nvinfo : EIATTR_PARAM_CBANK
	.align		4
        /*0048*/ 	.byte	0x04, 0x0a
        /*004a*/ 	.short	(.L_33 - .L_32)
	.align		4
.L_32:
        /*004c*/ 	.word	index@(.nv.constant0._Z1DPii)
        /*0050*/ 	.short	0x0380
        /*0052*/ 	.short	0x000c


	//----- nvinfo : EIATTR_SW_WAR
	.align		4
.L_33:
        /*0054*/ 	.byte	0x04, 0x36
        /*0056*/ 	.short	(.L_35 - .L_34)
.L_34:
        /*0058*/ 	.word	0x00000008
.L_35:


//--------------------- .nv.info._Z1CPii          --------------------------
	.section	.nv.info._Z1CPii,"",@"SHT_CUDA_INFO"
	.sectionflags	@""
	.align	4


	//----- nvinfo : EIATTR_CUDA_API_VERSION
	.align		4
        /*0000*/ 	.byte	0x04, 0x37
        /*0002*/ 	.short	(.L_37 - .L_36)
.L_36:
        /*0004*/ 	.word	0x00000082


	//----- nvinfo : EIATTR_KPARAM_INFO
	.align		4
.L_37:
        /*0008*/ 	.byte	0x04, 0x17
        /*000a*/ 	.short	(.L_39 - .L_38)
.L_38:
        /*000c*/ 	.word	0x00000000
        /*0010*/ 	.short	0x0001
        /*0012*/ 	.short	0x0008
        /*0014*/ 	.byte	0x00, 0xf0, 0x11, 0x00


	//----- nvinfo : EIATTR_KPARAM_INFO
	.align		4
.L_39:
        /*0018*/ 	.byte	0x04, 0x17
        /*001a*/ 	.short	(.L_41 - .L_40)
.L_40:
        /*001c*/ 	.word	0x00000000
        /*0020*/ 	.short	0x0000
        /*0022*/ 	.short	0x0000
        /*0024*/ 	.byte	0x00, 0xf5, 0x21, 0x00


	//----- nvinfo : EIATTR_SPARSE_MMA_MASK
	.align		4
.L_41:
        /*0028*/ 	.byte	0x03, 0x50
        /*002a*/ 	.short	0x0000


	//----- nvinfo : EIATTR_MAXREG_COUNT
	.align		4
        /*002c*/ 	.byte	0x03, 0x1b
        /*002e*/ 	.short	0x00ff


	//----- nvinfo : EIATTR_MERCURY_ISA_VERSION
	.align		4
        /*0030*/ 	.byte	0x03, 0x5f
        /*0032*/ 	.short	0x0101


	//----- nvinfo : EIATTR_VRC_CTA_INIT_COUNT
	.align		4
        /*0034*/ 	.byte	0x02, 0x4a
	.zero		1
	.zero		1


	//----- nvinfo : EIATTR_EXIT_INSTR_OFFSETS
	.align		4
        /*0038*/ 	.byte	0x04, 0x1c
        /*003a*/ 	.short	(.L_43 - .L_42)


	//   ....[0]....
.L_42:
        /*003c*/ 	.word	0x00000070


	//   ....[1]....
        /*0040*/ 	.word	0x00000190


	//----- nvinfo : EIATTR_CBANK_PARAM_SIZE
	.align		4
.L_43:
        /*0044*/ 	.byte	0x03, 0x19
        /*0046*/ 	.short	0x000c


	//----- nvinfo : EIATTR_PARAM_CBANK
	.align		4
        /*0048*/ 	.byte	0x04, 0x0a
        /*004a*/ 	.short	(.L_45 - .L_44)
	.align		4
.L_44:
        /*004c*/ 	.word	index@(.nv.constant0._Z1CPii)
        /*0050*/ 	.short	0x0380
        /*0052*/ 	.short	0x000c


	//----- nvinfo : EIATTR_SW_WAR
	.align		4
.L_45:
        /*0054*/ 	.byte	0x04, 0x36
        /*0056*/ 	.short	(.L_47 - .L_46)
.L_46:
        /*0058*/ 	.word	0x00000008
.L_47:


//--------------------- .nv.info._Z1BPii          --------------------------
	.section	.nv.info._Z1BPii,"",@"SHT_CUDA_INFO"
	.sectionflags	@""
	.align	4


	//----- nvinfo : EIATTR_CUDA_API_VERSION
	.align		4
        /*0000*/ 	.byte	0x04, 0x37
        /*0002*/ 	.short	(.L_49 - .L_48)
.L_48:
        /*0004*/ 	.word	0x00000082


	//----- nvinfo : EIATTR_KPARAM_INFO
	.align		4
.L_49:
        /*0008*/ 	.byte	0x04, 0x17
        /*000a*/ 	.short	(.L_51 - .L_50)
.L_50:
        /*000c*/ 	.word	0x00000000
        /*0010*/ 	.short	0x0001
        /*0012*/ 	.short	0x0008
        /*0014*/ 	.byte	0x00, 0xf0, 0x11, 0x00


	//----- nvinfo : EIATTR_KPARAM_INFO
	.align		4
.L_51:
        /*0018*/ 	.byte	0x04, 0x17
        /*001a*/ 	.short	(.L_53 - .L_52)
.L_52:
        /*001c*/ 	.word	0x00000000
        /*0020*/ 	.short	0x0000
        /*0022*/ 	.short	0x0000
        /*0024*/ 	.byte	0x00, 0xf5, 0x21, 0x00


	//----- nvinfo : EIATTR_SPARSE_MMA_MASK
	.align		4
.L_53:
        /*0028*/ 	.byte	0x03, 0x50
        /*002a*/ 	.short	0x0000


	//----- nvinfo : EIATTR_MAXREG_COUNT
	.align		4
        /*002c*/ 	.byte	0x03, 0x1b
        /*002e*/ 	.short	0x00ff


	//----- nvinfo : EIATTR_MERCURY_ISA_VERSION
	.align		4
        /*0030*/ 	.byte	0x03, 0x5f
        /*0032*/ 	.short	0x0101


	//----- nvinfo : EIATTR_VRC_CTA_INIT_COUNT
	.align		4
        /*0034*/ 	.byte	0x02, 0x4a
	.zero		1
	.zero		1


	//----- nvinfo : EIATTR_EXIT_INSTR_OFFSETS
	.align		4
        /*0038*/ 	.byte	0x04, 0x1c
        /*003a*/ 	.short	(.L_55 - .L_54)


	//   ....[0]....
.L_54:
        /*003c*/ 	.word	0x00000070


	//   ....[1]....
        /*0040*/ 	.word	0x00000190


	//----- nvinfo : EIATTR_CBANK_PARAM_SIZE
	.align		4
.L_55:
        /*0044*/ 	.byte	0x03, 0x19
        /*0046*/ 	.short	0x000c


	//----- nvinfo : EIATTR_PARAM_CBANK
	.align		4
        /*0048*/ 	.byte	0x04, 0x0a
        /*004a*/ 	.short	(.L_57 - .L_56)
	.align		4
.L_56:
        /*004c*/ 	.word	index@(.nv.constant0._Z1BPii)
        /*0050*/ 	.short	0x0380
        /*0052*/ 	.short	0x000c


	//----- nvinfo : EIATTR_SW_WAR
	.align		4
.L_57:
        /*0054*/ 	.byte	0x04, 0x36
        /*0056*/ 	.short	(.L_59 - .L_58)
.L_58:
        /*0058*/ 	.word	0x00000008
.L_59:


//--------------------- .nv.info._Z1APii          --------------------------
	.section	.nv.info._Z1APii,"",@"SHT_CUDA_INFO"
	.sectionflags	@""
	.align	4


	//----- nvinfo : EIATTR_CUDA_API_VERSION
	.align		4
        /*0000*/ 	.byte	0x04, 0x37
        /*0002*/ 	.short	(.L_61 - .L_60)
.L_60:
        /*0004*/ 	.word	0x00000082


	//----- nvinfo : EIATTR_KPARAM_INFO
	.align		4
.L_61:
        /*0008*/ 	.byte	0x04, 0x17
        /*000a*/ 	.short	(.L_63 - .L_62)
.L_62:
        /*000c*/ 	.word	0x00000000
        /*0010*/ 	.short	0x0001
        /*0012*/ 	.short	0x0008
        /*0014*/ 	.byte	0x00, 0xf0, 0x11, 0x00


	//----- nvinfo : EIATTR_KPARAM_INFO
	.align		4
.L_63:
        /*0018*/ 	.byte	0x04, 0x17
        /*001a*/ 	.short	(.L_65 - .L_64)
.L_64:
        /*001c*/ 	.word	0x00000000
        /*0020*/ 	.short	0x0000
        /*0022*/ 	.short	0x0000
        /*0024*/ 	.byte	0x00, 0xf5, 0x21, 0x00


	//----- nvinfo : EIATTR_SPARSE_MMA_MASK
	.align		4
.L_65:
        /*0028*/ 	.byte	0x03, 0x50
        /*002a*/ 	.short	0x0000


	//----- nvinfo : EIATTR_MAXREG_COUNT
	.align		4
        /*002c*/ 	.byte	0x03, 0x1b
        /*002e*/ 	.short	0x00ff


	//----- nvinfo : EIATTR_MERCURY_ISA_VERSION
	.align		4
        /*0030*/ 	.byte	0x03, 0x5f
        /*0032*/ 	.short	0x0101


	//----- nvinfo : EIATTR_VRC_CTA_INIT_COUNT
	.align		4
        /*0034*/ 	.byte	0x02, 0x4a
	.zero		1
	.zero		1


	//----- nvinfo : EIATTR_EXIT_INSTR_OFFSETS
	.align		4
        /*0038*/ 	.byte	0x04, 0x1c
        /*003a*/ 	.short	(.L_67 - .L_66)


	//   ....[0]....
.L_66:
        /*003c*/ 	.word	0x00000070


	//   ....[1]....
        /*0040*/ 	.word	0x00000190


	//----- nvinfo : EIATTR_CBANK_PARAM_SIZE
	.align		4
.L_67:
        /*0044*/ 	.byte	0x03, 0x19
        /*0046*/ 	.short	0x000c


	//----- nvinfo : EIATTR_PARAM_CBANK
	.align		4
        /*0048*/ 	.byte	0x04, 0x0a
        /*004a*/ 	.short	(.L_69 - .L_68)
	.align		4
.L_68:
        /*004c*/ 	.word	index@(.nv.constant0._Z1APii)
        /*0050*/ 	.short	0x0380
        /*0052*/ 	.short	0x000c


	//----- nvinfo : EIATTR_SW_WAR
	.align		4
.L_69:
        /*0054*/ 	.byte	0x04, 0x36
        /*0056*/ 	.short	(.L_71 - .L_70)
.L_70:
        /*0058*/ 	.word	0x00000008
.L_71:


//--------------------- .nv.callgraph             --------------------------
	.section	.nv.callgraph,"",@"SHT_CUDA_CALLGRAPH"
	.align	4
	.sectionentsize	8
	.align		4
        /*0000*/ 	.word	0x00000000
	.align		4
        /*0004*/ 	.word	0xffffffff
	.align		4
        /*0008*/ 	.word	0x00000000
	.align		4
        /*000c*/ 	.word	0xfffffffe
	.align		4
        /*0010*/ 	.word	0x00000000
	.align		4
        /*0014*/ 	.word	0xfffffffd
	.align		4
        /*0018*/ 	.word	0x00000000
	.align		4
        /*001c*/ 	.word	0xfffffffc


//--------------------- .text._Z1DPii             --------------------------
	.section	.text._Z1DPii,"ax",@progbits
	.align	128
        .global         _Z1DPii
        .type           _Z1DPii,@function
        .size           _Z1DPii,(.L_x_8 - _Z1DPii)
        .other          _Z1DPii,@"STO_CUDA_ENTRY STV_DEFAULT"
_Z1DPii:
.text._Z1DPii:
[----:B------:R-:W-:Y:S01]  /*0000*/  LDC R1, c[0x0][0x37c] ;  /* 0x0000df00ff017b82 */ /* 0x000fe20000000800 */
[----:B------:R-:W-:Y:S02]  /*0010*/  CS2R R4, SR_CLOCKLO ;  /* 0x0000000000047805 */ /* 0x000fe40000015000 */
[----:B------:R-:W-:-:S06]  /*0020*/  CS2R R2, SR_CLOCKLO ;  /* 0x0000000000027805 */ /* 0x000fcc0000015000 */
[----:B------:R-:W-:-:S05]  /*0030*/  IADD3 R0, P0, PT, -R4, R2, RZ ;  /* 0x0000000204007210 */ /* 0x000fca0007f1e1ff */
[----:B------:R-:W-:Y:S01]  /*0040*/  IMAD.X R2, R3, 0x1, ~R5, P0 ;  /* 0x0000000103027824 */ /* 0x000fe200000e0e05 */
[----:B------:R-:W-:-:S04]  /*0050*/  ISETP.GT.U32.AND P0, PT, R0, 0x3b9ac9ff, PT ;  /* 0x3b9ac9ff0000780c */ /* 0x000fc80003f04070 */
[----:B------:R-:W-:-:S13]  /*0060*/  ISETP.GT.AND.EX P0, PT, R2, RZ, PT, P0 ;  /* 0x000000ff0200720c */ /* 0x000fda0003f04300 */
[----:B------:R-:W-:Y:S05]  /*0070*/  @P0 EXIT ;  /* 0x000000000000094d */ /* 0x000fea0003800000 */
[----:B------:R-:W0:Y:S01]  /*0080*/  S2R R7, SR_TID.X ;  /* 0x0000000000077919 */ /* 0x000e220000002100 */
[----:B------:R-:W1:Y:S01]  /*0090*/  LDC.64 R2, c[0x0][0x380] ;  /* 0x0000e000ff027b82 */ /* 0x000e620000000a00 */
[----:B------:R-:W0:Y:S01]  /*00a0*/  LDCU UR4, c[0x0][0x360] ;  /* 0x00006c00ff0477ac */ /* 0x000e220008000800 */
[----:B------:R-:W0:Y:S01]  /*00b0*/  S2R R0, SR_CTAID.X ;  /* 0x0000000000007919 */ /* 0x000e220000002500 */
[----:B------:R-:W2:Y:S01]  /*00c0*/  LDCU.64 UR6, c[0x0][0x358] ;  /* 0x00006b00ff0677ac */ /* 0x000ea20008000a00 */
[----:B------:R-:W3:Y:S01]  /*00d0*/  LDCU UR5, c[0x0][0x388] ;  /* 0x00007100ff0577ac */ /* 0x000ee20008000800 */
[----:B0-----:R-:W-:-:S04]  /*00e0*/  IMAD R7, R0, UR4, R7 ;  /* 0x0000000400077c24 */ /* 0x001fc8000f8e0207 */
[----:B-123--:R-:W-:-:S07]  /*00f0*/  IMAD.WIDE R2, R7, 0x4, R2 ;  /* 0x0000000407027825 */ /* 0x00efce00078e0202 */
.L_x_0:
[----:B------:R-:W2:Y:S02]  /*0100*/  LDG.E R0, desc[UR6][R2.64] ;  /* 0x0000000602007981 */ /* 0x000ea4000c1e1900 */
[----:B--2---:R-:W-:-:S05]  /*0110*/  VIADD R7, R0, UR5 ;  /* 0x0000000500077c36 */ /* 0x004fca0008000000 */
[----:B------:R0:W-:Y:S02]  /*0120*/  STG.E desc[UR6][R2.64], R7 ;  /* 0x0000000702007986 */ /* 0x0001e4000c101906 */
[----:B0-----:R-:W-:-:S06]  /*0130*/  CS2R R6, SR_CLOCKLO ;  /* 0x0000000000067805 */ /* 0x001fcc0000015000 */
[----:B------:R-:W-:-:S05]  /*0140*/  IADD3 R0, P0, PT, -R4, R6, RZ ;  /* 0x0000000604007210 */ /* 0x000fca0007f1e1ff */
[----:B------:R-:W-:Y:S01]  /*0150*/  IMAD.X R6, R7, 0x1, ~R5, P0 ;  /* 0x0000000107067824 */ /* 0x000fe200000e0e05 */
[----:B------:R-:W-:-:S04]  /*0160*/  ISETP.GE.U32.AND P0, PT, R0, 0x3b9aca00, PT ;  /* 0x3b9aca000000780c */ /* 0x000fc80003f06070 */
[----:B------:R-:W-:-:S13]  /*0170*/  ISETP.GE.AND.EX P0, PT, R6, RZ, PT, P0 ;  /* 0x000000ff0600720c */ /* 0x000fda0003f06300 */
[----:B------:R-:W-:Y:S05]  /*0180*/  @!P0 BRA `(.L_x_0) ;  /* 0xfffffffc00dc8947 */ /* 0x000fea000383ffff */
[----:B------:R-:W-:Y:S05]  /*0190*/  EXIT ;  /* 0x000000000000794d */ /* 0x000fea0003800000 */
.L_x_1:
[----:B------:R-:W-:-:S00]  /*01a0*/  BRA `(.L_x_1) ;  /* 0xfffffffc00fc7947 */ /* 0x000fc0000383ffff */
[----:B------:R-:W-:-:S00]  /*01b0*/  NOP ;  /* 0x0000000000007918 */ /* 0x000fc00000000000 */
        /* <DEDUP_REMOVED lines=12> */
.L_x_8:


//--------------------- .text._Z1CPii             --------------------------
	.section	.text._Z1CPii,"ax",@progbits
	.align	128
        .global         _Z1CPii
        .type           _Z1CPii,@function
        .size           _Z1CPii,(.L_x_9 - _Z1CPii)
        .other          _Z1CPii,@"STO_CUDA_ENTRY STV_DEFAULT"
_Z1CPii:
.text._Z1CPii:
        /* <DEDUP_REMOVED lines=16> */
.L_x_2:
        /* <DEDUP_REMOVED lines=10> */
.L_x_3:
        /* <DEDUP_REMOVED lines=14> */
.L_x_9:


//--------------------- .text._Z1BPii             --------------------------
	.section	.text._Z1BPii,"ax",@progbits
	.align	128
        .global         _Z1BPii
        .type           _Z1BPii,@function
        .size           _Z1BPii,(.L_x_10 - _Z1BPii)
        .other          _Z1BPii,@"STO_CUDA_ENTRY STV_DEFAULT"
_Z1BPii:
.text._Z1BPii:
        /* <DEDUP_REMOVED lines=16> */
.L_x_4:
        /* <DEDUP_REMOVED lines=10> */
.L_x_5:
        /* <DEDUP_REMOVED lines=14> */
.L_x_10:


//--------------------- .text._Z1APii             --------------------------
	.section	.text._Z1APii,"ax",@progbits
	.align	128
        .global         _Z1APii
        .type           _Z1APii,@function
        .size           _Z1APii,(.L_x_11 - _Z1APii)
        .other          _Z1APii,@"STO_CUDA_ENTRY STV_DEFAULT"
_Z1APii:
.text._Z1APii:
        /* <DEDUP_REMOVED lines=16> */
.L_x_6:
        /* <DEDUP_REMOVED lines=10> */
.L_x_7:
        /* <DEDUP_REMOVED lines=14> */
.L_x_11:


//--------------------- .nv.shared.reserved.0     --------------------------
	.section	.nv.shared.reserved.0,"aw",@nobits
	.weak		__nv_reservedSMEM_offset_0_alias
	.size		__nv_reservedSMEM_offset_0_alias, 0, 64
	.other		__nv_reservedSMEM_offset_0_alias,@"STO_CUDA_RESERVED_SHARED STV_DEFAULT"
__nv_reservedSMEM_offset_0_alias:
	.zero		0
	.zero		64


//--------------------- .nv.constant0._Z1DPii     --------------------------
	.section	.nv.constant0._Z1DPii,"a",@progbits
	.sectionflags	@""
	.align	4
.nv.constant0._Z1DPii:
	.zero		908


//--------------------- .nv.constant0._Z1CPii     --------------------------
	.section	.nv.constant0._Z1CPii,"a",@progbits
	.sectionflags	@""
	.align	4
.nv.constant0._Z1CPii:
	.zero		908


//--------------------- .nv.constant0._Z1BPii     --------------------------
	.section	.nv.constant0._Z1BPii,"a",@progbits
	.sectionflags	@""
	.align	4
.nv.constant0._Z1BPii:
	.zero		908


//--------------------- .nv.constant0._Z1APii     --------------------------
	.section	.nv.constant0._Z1APii,"a",@progbits
	.sectionflags	@""
	.align	4
.nv.constant0._Z1APii:
	.zero		908


//--------------------- SYMBOLS --------------------------

	.type		.nv.reservedSmem.offset0,@object
	.size		.nv.reservedSmem.offset0,0x4
